	.headerflags	@"EF_CUDA_TEXMODE_UNIFIED EF_CUDA_64BIT_ADDRESS EF_CUDA_ACCELERATORS EF_CUDA_SM90 EF_CUDA_VIRTUAL_SM(EF_CUDA_SM90)"
	.elftype	@"ET_EXEC"


//--------------------- .nv.info                  --------------------------
	.section	.nv.info,"",@"SHT_CUDA_INFO"
	.align	4


	//----- nvinfo : EIATTR_REGCOUNT
	.align		4
        /*0000*/ 	.byte	0x04, 0x2f
        /*0002*/ 	.short	(.L_1 - .L_0)
	.align		4
.L_0:
        /*0004*/ 	.word	index@(triton_per_fused_linalg_vector_norm_0)
        /*0008*/ 	.word	0x00000013


	//----- nvinfo : EIATTR_MIN_STACK_SIZE
	.align		4
.L_1:
        /*000c*/ 	.byte	0x04, 0x12
        /*000e*/ 	.short	(.L_3 - .L_2)
	.align		4
.L_2:
        /*0010*/ 	.word	index@(triton_per_fused_linalg_vector_norm_0)
        /*0014*/ 	.word	0x00000000


	//----- nvinfo : EIATTR_FRAME_SIZE
	.align		4
.L_3:
        /*0018*/ 	.byte	0x04, 0x11
        /*001a*/ 	.short	(.L_5 - .L_4)
	.align		4
.L_4:
        /*001c*/ 	.word	index@(triton_per_fused_linalg_vector_norm_0)
        /*0020*/ 	.word	0x00000000


	//----- nvinfo : EIATTR_MIN_STACK_SIZE
	.align		4
.L_5:
        /*0024*/ 	.byte	0x04, 0x12
        /*0026*/ 	.short	(.L_7 - .L_6)
	.align		4
.L_6:
        /*0028*/ 	.word	index@(triton_per_fused_linalg_vector_norm_0)
        /*002c*/ 	.word	0x00000000
.L_7:


//--------------------- .nv.info.triton_per_fused_linalg_vector_norm_0 --------------------------
	.section	.nv.info.triton_per_fused_linalg_vector_norm_0,"",@"SHT_CUDA_INFO"
	.sectionflags	@""
	.align	4


	//----- nvinfo : EIATTR_CUDA_API_VERSION
	.align		4
        /*0000*/ 	.byte	0x04, 0x37
        /*0002*/ 	.short	(.L_9 - .L_8)
.L_8:
        /*0004*/ 	.word	0x0000007c


	//----- nvinfo : EIATTR_KPARAM_INFO
	.align		4
.L_9:
        /*0008*/ 	.byte	0x04, 0x17
        /*000a*/ 	.short	(.L_11 - .L_10)
.L_10:
        /*000c*/ 	.word	0x00000000
        /*0010*/ 	.short	0x0003
        /*0012*/ 	.short	0x0014
        /*0014*/ 	.byte	0x00, 0xf0, 0x11, 0x00


	//----- nvinfo : EIATTR_KPARAM_INFO
	.align		4
.L_11:
        /*0018*/ 	.byte	0x04, 0x17
        /*001a*/ 	.short	(.L_13 - .L_12)
.L_12:
        /*001c*/ 	.word	0x00000000
        /*0020*/ 	.short	0x0002
        /*0022*/ 	.short	0x0010
        /*0024*/ 	.byte	0x00, 0xf0, 0x11, 0x00


	//----- nvinfo : EIATTR_KPARAM_INFO
	.align		4
.L_13:
        /*0028*/ 	.byte	0x04, 0x17
        /*002a*/ 	.short	(.L_15 - .L_14)
.L_14:
        /*002c*/ 	.word	0x00000000
        /*0030*/ 	.short	0x0001
        /*0032*/ 	.short	0x0008
        /*0034*/ 	.byte	0x00, 0xf4, 0x21, 0x00


	//----- nvinfo : EIATTR_KPARAM_INFO
	.align		4
.L_15:
        /*0038*/ 	.byte	0x04, 0x17
        /*003a*/ 	.short	(.L_17 - .L_16)
.L_16:
        /*003c*/ 	.word	0x00000000
        /*0040*/ 	.short	0x0000
        /*0042*/ 	.short	0x0000
        /*0044*/ 	.byte	0x00, 0xf4, 0x21, 0x00


	//----- nvinfo : EIATTR_SPARSE_MMA_MASK
	.align		4
.L_17:
        /*0048*/ 	.byte	0x03, 0x50
        /*004a*/ 	.short	0x0000


	//----- nvinfo : EIATTR_MAXREG_COUNT
	.align		4
        /*004c*/ 	.byte	0x03, 0x1b
        /*004e*/ 	.short	0x00ff


	//----- nvinfo : EIATTR_COOP_GROUP_MASK_REGIDS
	.align		4
        /*0050*/ 	.byte	0x04, 0x29
        /*0052*/ 	.short	(.L_19 - .L_18)


	//   ....[0]....
.L_18:
        /*0054*/ 	.word	0xffffffff


	//   ....[1]....
        /*0058*/ 	.word	0xffffffff


	//   ....[2]....
        /*005c*/ 	.word	0xffffffff


	//   ....[3]....
        /*0060*/ 	.word	0xffffffff


	//   ....[4]....
        /*0064*/ 	.word	0xffffffff


	//   ....[5]....
        /*0068*/ 	.word	0xffffffff


	//   ....[6]....
        /*006c*/ 	.word	0xffffffff


	//----- nvinfo : EIATTR_COOP_GROUP_INSTR_OFFSETS
	.align		4
.L_19:
        /*0070*/ 	.byte	0x04, 0x28
        /*0072*/ 	.short	(.L_21 - .L_20)


	//   ....[0]....
.L_20:
        /*0074*/ 	.word	0x00000200


	//   ....[1]....
        /*0078*/ 	.word	0x00000210


	//   ....[2]....
        /*007c*/ 	.word	0x00000250


	//   ....[3]....
        /*0080*/ 	.word	0x00000270


	//   ....[4]....
        /*0084*/ 	.word	0x000002b0


	//   ....[5]....
        /*0088*/ 	.word	0x000002f0


	//   ....[6]....
        /*008c*/ 	.word	0x000003c0


	//----- nvinfo : EIATTR_EXIT_INSTR_OFFSETS
	.align		4
.L_21:
        /*0090*/ 	.byte	0x04, 0x1c
        /*0092*/ 	.short	(.L_23 - .L_22)


	//   ....[0]....
.L_22:
        /*0094*/ 	.word	0x000004b0


	//   ....[1]....
        /*0098*/ 	.word	0x00000500


	//----- nvinfo : EIATTR_REQNTID
	.align		4
.L_23:
        /*009c*/ 	.byte	0x04, 0x10
        /*009e*/ 	.short	(.L_25 - .L_24)
.L_24:
        /*00a0*/ 	.word	0x00000040
        /*00a4*/ 	.word	0x00000001
        /*00a8*/ 	.word	0x00000001


	//----- nvinfo : EIATTR_CBANK_PARAM_SIZE
	.align		4
.L_25:
        /*00ac*/ 	.byte	0x03, 0x19
        /*00ae*/ 	.short	0x0018


	//----- nvinfo : EIATTR_PARAM_CBANK
	.align		4
        /*00b0*/ 	.byte	0x04, 0x0a
        /*00b2*/ 	.short	(.L_27 - .L_26)
	.align		4
.L_26:
        /*00b4*/ 	.word	index@(.nv.constant0.triton_per_fused_linalg_vector_norm_0)
        /*00b8*/ 	.short	0x0210
        /*00ba*/ 	.short	0x0018


	//----- nvinfo : EIATTR_SW_WAR
	.align		4
.L_27:
        /*00bc*/ 	.byte	0x04, 0x36
        /*00be*/ 	.short	(.L_29 - .L_28)
.L_28:
        /*00c0*/ 	.word	0x00000008
.L_29:


//--------------------- .nv.callgraph             --------------------------
	.section	.nv.callgraph,"",@"SHT_CUDA_CALLGRAPH"
	.align	4
	.sectionentsize	8
	.align		4
        /*0000*/ 	.word	0x00000000
	.align		4
        /*0004*/ 	.word	0xffffffff
	.align		4
        /*0008*/ 	.word	0x00000000
	.align		4
        /*000c*/ 	.word	0xfffffffe
	.align		4
        /*0010*/ 	.word	0x00000000
	.align		4
        /*0014*/ 	.word	0xfffffffd
	.align		4
        /*0018*/ 	.word	0x00000000
	.align		4
        /*001c*/ 	.word	0xfffffffc


//--------------------- .text.triton_per_fused_linalg_vector_norm_0 --------------------------
	.section	.text.triton_per_fused_linalg_vector_norm_0,"ax",@progbits
	.sectionflags	@"SHF_BARRIERS=1"
	.align	128
        .global         triton_per_fused_linalg_vector_norm_0
        .type           triton_per_fused_linalg_vector_norm_0,@function
        .size           triton_per_fused_linalg_vector_norm_0,(.L_x_1 - triton_per_fused_linalg_vector_norm_0)
        .other          triton_per_fused_linalg_vector_norm_0,@"STO_CUDA_ENTRY STV_DEFAULT"
triton_per_fused_linalg_vector_norm_0:
.text.triton_per_fused_linalg_vector_norm_0:
[----:B------:R-:W0:Y:S02]  /*0000*/  LDC R1, c[0x0][0x28] ;  /* 0x00000a00ff017b82 */ /* 0x000e240000000800 */
[----:B------:R-:W1:Y:S01]  /*0010*/  S2R R0, SR_TID.X ;  /* 0x0000000000007919 */ /* 0x000e620000002100 */
[----:B------:R-:W2:Y:S01]  /*0020*/  LDC.64 R2, c[0x0][0x210] ;  /* 0x00008400ff027b82 */ /* 0x000ea20000000a00 */
[----:B------:R-:W-:Y:S01]  /*0030*/  ULDC.64 UR6, c[0x0][0x208] ;  /* 0x0000820000067ab9 */ /* 0x000fe20000000a00 */
[----:B------:R-:W3:Y:S01]  /*0040*/  S2R R7, SR_CTAID.X ;  /* 0x0000000000077919 */ /* 0x000ee20000002500 */
[----:B-1----:R-:W-:Y:S02]  /*0050*/  IMAD.SHL.U32 R4, R0, 0x2, RZ ;  /* 0x0000000200047824 */ /* 0x002fe400078e00ff */
[----:B---3--:R-:W-:-:S03]  /*0060*/  IMAD.SHL.U32 R7, R7, 0x8, RZ ;  /* 0x0000000807077824 */ /* 0x008fc600078e00ff */
[----:B------:R-:W-:-:S04]  /*0070*/  LOP3.LUT R4, R4, 0x6, RZ, 0xc0, !PT ;  /* 0x0000000604047812 */ /* 0x000fc800078ec0ff */
[----:B------:R-:W-:-:S04]  /*0080*/  LOP3.LUT R6, R7, R4, RZ, 0xfc, !PT ;  /* 0x0000000407067212 */ /* 0x000fc800078efcff */
[----:B------:R-:W-:Y:S02]  /*0090*/  SHF.R.S32.HI R9, RZ, 0x1f, R6 ;  /* 0x0000001fff097819 */ /* 0x000fe40000011406 */
[----:B------:R-:W-:Y:S02]  /*00a0*/  ISETP.GE.AND P0, PT, R6, 0x10, PT ;  /* 0x000000100600780c */ /* 0x000fe40003f06270 */
[----:B------:R-:W-:Y:S02]  /*00b0*/  LEA.HI R8, R9, R6, RZ, 0x2 ;  /* 0x0000000609087211 */ /* 0x000fe400078f10ff */
[----:B------:R-:W-:Y:S02]  /*00c0*/  LOP3.LUT R9, R0, 0x3c, RZ, 0xc0, !PT ;  /* 0x0000003c00097812 */ /* 0x000fe400078ec0ff */
[C---:B------:R-:W-:Y:S01]  /*00d0*/  LOP3.LUT R10, R8.reuse, 0xfffffffc, RZ, 0xc0, !PT ;  /* 0xfffffffc080a7812 */ /* 0x040fe200078ec0ff */
[----:B------:R-:W-:-:S03]  /*00e0*/  IMAD.SHL.U32 R8, R8, 0x10, RZ ;  /* 0x0000001008087824 */ /* 0x000fc600078e00ff */
[----:B------:R-:W-:Y:S02]  /*00f0*/  IADD3 R9, R9, R6, -R10 ;  /* 0x0000000609097210 */ /* 0x000fe40007ffe80a */
[----:B------:R-:W-:-:S05]  /*0100*/  LOP3.LUT R8, R8, 0xffffffc0, RZ, 0xc0, !PT ;  /* 0xffffffc008087812 */ /* 0x000fca00078ec0ff */
[----:B------:R-:W-:-:S04]  /*0110*/  IMAD.IADD R9, R9, 0x1, R8 ;  /* 0x0000000109097824 */ /* 0x000fc800078e0208 */
[----:B--2---:R-:W-:Y:S01]  /*0120*/  IMAD.WIDE R2, R9, 0x4, R2 ;  /* 0x0000000409027825 */ /* 0x004fe200078e0202 */
[----:B------:R-:W-:-:S06]  /*0130*/  CS2R R8, SRZ ;  /* 0x0000000000087805 */ /* 0x000fcc000001ff00 */
[----:B------:R-:W2:Y:S01]  /*0140*/  @!P0 LDG.E.64 R8, desc[UR6][R2.64] ;  /* 0x0000000602088981 */ /* 0x000ea2000c1e1b00 */
[----:B------:R-:W1:Y:S01]  /*0150*/  S2UR UR5, SR_CgaCtaId ;  /* 0x00000000000579c3 */ /* 0x000e620000008800 */
[----:B------:R-:W-:Y:S01]  /*0160*/  UMOV UR4, 0x400 ;  /* 0x0000040000047882 */ /* 0x000fe20000000000 */
[----:B------:R-:W-:Y:S02]  /*0170*/  ISETP.GE.AND P1, PT, R0, 0x10, PT ;  /* 0x000000100000780c */ /* 0x000fe40003f26270 */
[----:B------:R-:W-:Y:S01]  /*0180*/  LOP3.LUT R7, R7, 0x7, R0, 0xf8, !PT ;  /* 0x0000000707077812 */ /* 0x000fe200078ef800 */
[----:B-1----:R-:W-:Y:S01]  /*0190*/  UPRMT UR4, UR5, 0x654, UR4 ;  /* 0x0000065405047896 */ /* 0x002fe20008000004 */
[----:B--2---:R-:W-:Y:S02]  /*01a0*/  SEL R8, R8, RZ, !P0 ;  /* 0x000000ff08087207 */ /* 0x004fe40004000000 */
[----:B------:R-:W-:-:S03]  /*01b0*/  SEL R9, R9, RZ, !P0 ;  /* 0x000000ff09097207 */ /* 0x000fc60004000000 */
[----:B------:R-:W-:Y:S02]  /*01c0*/  FMUL R8, R8, R8 ;  /* 0x0000000808087220 */ /* 0x000fe40000400000 */
[----:B------:R-:W-:-:S03]  /*01d0*/  FMUL R9, R9, R9 ;  /* 0x0000000909097220 */ /* 0x000fc60000400000 */
[----:B------:R-:W-:Y:S02]  /*01e0*/  FSEL R8, R8, RZ, !P0 ;  /* 0x000000ff08087208 */ /* 0x000fe40004000000 */
[----:B------:R-:W-:-:S03]  /*01f0*/  FSEL R9, R9, RZ, !P0 ;  /* 0x000000ff09097208 */ /* 0x000fc60004000000 */
[----:B------:R-:W1:Y:S04]  /*0200*/  SHFL.BFLY PT, R11, R8, 0x10, 0x1f ;  /* 0x0e001f00080b7f89 */ /* 0x000e6800000e0000 */
[----:B------:R-:W2:Y:S01]  /*0210*/  SHFL.BFLY PT, R6, R9, 0x10, 0x1f ;  /* 0x0e001f0009067f89 */ /* 0x000ea200000e0000 */
[----:B-1----:R-:W-:Y:S01]  /*0220*/  FADD R11, R8, R11 ;  /* 0x0000000b080b7221 */ /* 0x002fe20000000000 */
[----:B------:R-:W-:Y:S01]  /*0230*/  SHF.R.U32.HI R8, RZ, 0x3, R0 ;  /* 0x00000003ff087819 */ /* 0x000fe20000011600 */
[----:B--2---:R-:W-:-:S03]  /*0240*/  FADD R10, R9, R6 ;  /* 0x00000006090a7221 */ /* 0x004fc60000000000 */
[----:B------:R-:W1:Y:S01]  /*0250*/  SHFL.BFLY PT, R2, R11, 0x8, 0x1f ;  /* 0x0d001f000b027f89 */ /* 0x000e6200000e0000 */
[----:B------:R-:W-:-:S03]  /*0260*/  LOP3.LUT R9, R8, 0x4, RZ, 0xc0, !PT ;  /* 0x0000000408097812 */ /* 0x000fc600078ec0ff */
[----:B------:R-:W2:Y:S01]  /*0270*/  SHFL.BFLY PT, R13, R10, 0x8, 0x1f ;  /* 0x0d001f000a0d7f89 */ /* 0x000ea200000e0000 */
[----:B-1----:R-:W-:Y:S01]  /*0280*/  FADD R3, R11, R2 ;  /* 0x000000020b037221 */ /* 0x002fe20000000000 */
[----:B------:R-:W-:Y:S01]  /*0290*/  LOP3.LUT R2, R0, 0x1f, RZ, 0xc0, !PT ;  /* 0x0000001f00027812 */ /* 0x000fe200078ec0ff */
[----:B--2---:R-:W-:-:S03]  /*02a0*/  FADD R13, R10, R13 ;  /* 0x0000000d0a0d7221 */ /* 0x004fc60000000000 */
[----:B------:R-:W1:Y:S01]  /*02b0*/  SHFL.BFLY PT, R6, R3, 0x4, 0x1f ;  /* 0x0c801f0003067f89 */ /* 0x000e6200000e0000 */
[----:B------:R-:W-:Y:S01]  /*02c0*/  ISETP.GE.U32.AND P0, PT, R2, 0x4, PT ;  /* 0x000000040200780c */ /* 0x000fe20003f06070 */
[----:B------:R-:W-:Y:S01]  /*02d0*/  IMAD.SHL.U32 R2, R4, 0x8, RZ ;  /* 0x0000000804027824 */ /* 0x000fe200078e00ff */
[----:B------:R-:W-:Y:S01]  /*02e0*/  LOP3.LUT R10, R0, 0x1, RZ, 0xc0, !PT ;  /* 0x00000001000a7812 */ /* 0x000fe200078ec0ff */
[----:B------:R-:W2:Y:S01]  /*02f0*/  SHFL.BFLY PT, R12, R13, 0x4, 0x1f ;  /* 0x0c801f000d0c7f89 */ /* 0x000ea200000e0000 */
[----:B-1----:R-:W-:Y:S02]  /*0300*/  FADD R14, R3, R6 ;  /* 0x00000006030e7221 */ /* 0x002fe40000000000 */
[----:B------:R-:W-:Y:S02]  /*0310*/  LOP3.LUT R3, R2, R9, RZ, 0xfc, !PT ;  /* 0x0000000902037212 */ /* 0x000fe400078efcff */
[----:B------:R-:W-:Y:S01]  /*0320*/  LEA R6, R0, UR4, 0x2 ;  /* 0x0000000400067c11 */ /* 0x000fe2000f8e10ff */
[----:B--2---:R-:W-:-:S04]  /*0330*/  FADD R16, R13, R12 ;  /* 0x0000000c0d107221 */ /* 0x004fc80000000000 */
[----:B------:R-:W-:Y:S04]  /*0340*/  @!P0 STS [R3+UR4], R14 ;  /* 0x0000000e03008988 */ /* 0x000fe80008000804 */
[----:B------:R1:W-:Y:S01]  /*0350*/  @!P0 STS [R3+UR4+0x8], R16 ;  /* 0x0000081003008988 */ /* 0x0003e20008000804 */
[----:B------:R-:W-:Y:S01]  /*0360*/  BAR.SYNC.DEFER_BLOCKING 0x0 ;  /* 0x0000000000007b1d */ /* 0x000fe20000010000 */
[----:B------:R-:W-:-:S04]  /*0370*/  ISETP.NE.U32.AND P0, PT, R10, 0x1, PT ;  /* 0x000000010a00780c */ /* 0x000fc80003f05070 */
[----:B------:R-:W-:Y:S01]  /*0380*/  ISETP.LT.AND P0, PT, R0, 0x10, P0 ;  /* 0x000000100000780c */ /* 0x000fe20000701270 */
[----:B-1----:R-:W-:-:S04]  /*0390*/  VIADD R3, R2, UR4 ;  /* 0x0000000402037c36 */ /* 0x002fc80008000000 */
[----:B------:R-:W-:Y:S01]  /*03a0*/  IMAD R3, R4, -0x4, R3 ;  /* 0xfffffffc04037824 */ /* 0x000fe200078e0203 */
[----:B------:R-:W1:Y:S04]  /*03b0*/  @!P1 LDS R5, [R6] ;  /* 0x0000000006059984 */ /* 0x000e680000000800 */
[----:B-1----:R-:W1:Y:S02]  /*03c0*/  SHFL.BFLY PT, R8, R5, 0x1, 0x1f ;  /* 0x0c201f0005087f89 */ /* 0x002e6400000e0000 */
[----:B-1----:R-:W-:Y:S01]  /*03d0*/  FADD R11, R5, R8 ;  /* 0x00000008050b7221 */ /* 0x002fe20000000000 */
[----:B------:R-:W-:Y:S02]  /*03e0*/  SHF.R.U32.HI R8, RZ, 0x3, R0 ;  /* 0x00000003ff087819 */ /* 0x000fe40000011600 */
[----:B------:R-:W-:-:S02]  /*03f0*/  LOP3.LUT R0, R0, 0x7, RZ, 0xc0, !PT ;  /* 0x0000000700007812 */ /* 0x000fc400078ec0ff */
[----:B------:R-:W-:Y:S01]  /*0400*/  @P0 STS [R6], R11 ;  /* 0x0000000b06000388 */ /* 0x000fe20000000800 */
[----:B------:R-:W-:Y:S02]  /*0410*/  SGXT.U32 R8, R8, 0x2 ;  /* 0x000000020808781a */ /* 0x000fe40000000000 */
[----:B------:R-:W-:Y:S01]  /*0420*/  LEA R0, R0, UR4, 0x2 ;  /* 0x0000000400007c11 */ /* 0x000fe2000f8e10ff */
[----:B------:R-:W-:Y:S01]  /*0430*/  BAR.SYNC.DEFER_BLOCKING 0x0 ;  /* 0x0000000000007b1d */ /* 0x000fe20000010000 */
[----:B------:R-:W-:-:S04]  /*0440*/  LOP3.LUT P0, RZ, R9, R8, RZ, 0xfc, !PT ;  /* 0x0000000809ff7212 */ /* 0x000fc8000780fcff */
[----:B------:R-:W-:Y:S01]  /*0450*/  ISETP.LT.AND P0, PT, R7, 0x10, !P0 ;  /* 0x000000100700780c */ /* 0x000fe20004701270 */
[----:B------:R-:W-:Y:S04]  /*0460*/  LDS R12, [R2+UR4] ;  /* 0x00000004020c7984 */ /* 0x000fe80008000800 */
[----:B------:R-:W1:Y:S01]  /*0470*/  LDS R13, [R2+UR4+0x8] ;  /* 0x00000804020d7984 */ /* 0x000e620008000800 */
[----:B------:R-:W-:Y:S06]  /*0480*/  BAR.SYNC.DEFER_BLOCKING 0x0 ;  /* 0x0000000000007b1d */ /* 0x000fec0000010000 */
[----:B-1----:R1:W-:Y:S02]  /*0490*/  STS.64 [R3], R12 ;  /* 0x0000000c03007388 */ /* 0x0023e40000000a00 */
[----:B------:R-:W-:Y:S06]  /*04a0*/  BAR.SYNC.DEFER_BLOCKING 0x0 ;  /* 0x0000000000007b1d */ /* 0x000fec0000010000 */
[----:B-1----:R-:W-:Y:S05]  /*04b0*/  @!P0 EXIT ;  /* 0x000000000000894d */ /* 0x002fea0003800000 */
[----:B------:R-:W0:Y:S01]  /*04c0*/  LDS R5, [R0] ;  /* 0x0000000000057984 */ /* 0x000e220000000800 */
[----:B------:R-:W1:Y:S02]  /*04d0*/  LDC.64 R2, c[0x0][0x218] ;  /* 0x00008600ff027b82 */ /* 0x000e640000000a00 */
[----:B-1----:R-:W-:-:S05]  /*04e0*/  IMAD.WIDE R2, R7, 0x4, R2 ;  /* 0x0000000407027825 */ /* 0x002fca00078e0202 */
[----:B0-----:R-:W-:Y:S01]  /*04f0*/  STG.E desc[UR6][R2.64], R5 ;  /* 0x0000000502007986 */ /* 0x001fe2000c101906 */
[----:B------:R-:W-:Y:S05]  /*0500*/  EXIT ;  /* 0x000000000000794d */ /* 0x000fea0003800000 */
.L_x_0:
[----:B------:R-:W-:-:S00]  /*0510*/  BRA `(.L_x_0) ;  /* 0xfffffffc00fc7947 */ /* 0x000fc0000383ffff */
[----:B------:R-:W-:-:S00]  /*0520*/  NOP ;  /* 0x0000000000007918 */ /* 0x000fc00000000000 */
        /* <DEDUP_REMOVED lines=13> */
.L_x_1:


//--------------------- .nv.shared.triton_per_fused_linalg_vector_norm_0 --------------------------
	.section	.nv.shared.triton_per_fused_linalg_vector_norm_0,"aw",@nobits
	.sectionflags	@""
	.align	16
	.zero		1024


//--------------------- .nv.constant0.triton_per_fused_linalg_vector_norm_0 --------------------------
	.section	.nv.constant0.triton_per_fused_linalg_vector_norm_0,"a",@progbits
	.sectionflags	@""
	.align	4
.nv.constant0.triton_per_fused_linalg_vector_norm_0:
	.zero		552
